//
// Generated by NVIDIA NVVM Compiler
//
// Compiler Build ID: CL-36424714
// Cuda compilation tools, release 13.0, V13.0.88
// Based on NVVM 20.0.0
//

.version 9.0
.target sm_100
.address_size 64

	// .globl	_Z12vecAddKernelPfS_S_i

.visible .entry _Z12vecAddKernelPfS_S_i(
	.param .u64 .ptr .align 1 _Z12vecAddKernelPfS_S_i_param_0,
	.param .u64 .ptr .align 1 _Z12vecAddKernelPfS_S_i_param_1,
	.param .u64 .ptr .align 1 _Z12vecAddKernelPfS_S_i_param_2,
	.param .u32 _Z12vecAddKernelPfS_S_i_param_3
)
{
	.reg .pred 	%p<2>;
	.reg .b32 	%r<6>;
	.reg .b32 	%f<4>;
	.reg .b64 	%rd<11>;

	ld.param.u64 	%rd1, [_Z12vecAddKernelPfS_S_i_param_0];
	ld.param.u64 	%rd2, [_Z12vecAddKernelPfS_S_i_param_1];
	ld.param.u64 	%rd3, [_Z12vecAddKernelPfS_S_i_param_2];
	ld.param.u32 	%r2, [_Z12vecAddKernelPfS_S_i_param_3];
	mov.u32 	%r3, %ctaid.x;
	mov.u32 	%r4, %ntid.x;
	mov.u32 	%r5, %tid.x;
	mad.lo.s32 	%r1, %r3, %r4, %r5;
	setp.ge.s32 	%p1, %r1, %r2;
	@%p1 bra 	$L__BB0_2;
	cvta.to.global.u64 	%rd4, %rd1;
	cvta.to.global.u64 	%rd5, %rd2;
	cvta.to.global.u64 	%rd6, %rd3;
	mul.wide.s32 	%rd7, %r1, 4;
	add.s64 	%rd8, %rd4, %rd7;
	ld.global.f32 	%f1, [%rd8];
	add.s64 	%rd9, %rd5, %rd7;
	ld.global.f32 	%f2, [%rd9];
	mul.f32 	%f3, %f1, %f2;
	add.s64 	%rd10, %rd6, %rd7;
	st.global.f32 	[%rd10], %f3;
$L__BB0_2:
	ret;

}


// ===== COMPILED SASS (sm_100) =====

	.target	sm_100

	.elftype	@"ET_EXEC"


//--------------------- .note.nv.tkinfo           --------------------------
	.section	.note.nv.tkinfo,"",@"SHT_NOTE"
	.sectionflags	@"SHF_NOTE_NV_TKINFO"
	.tkinfo
        /*0018*/ 	.word	0x00000002
        /*0030*/ 	.string	""
        /*0030*/ 	.string	"ptxas"
        /*0030*/ 	.string	"Cuda compilation tools, release 13.0, V13.0.88"
        /*0030*/ 	.string	"Build cuda_13.0.r13.0/compiler.36424714_0"
        /*0030*/ 	.string	"-arch sm_100 -m 64 "



//--------------------- .note.nv.cuinfo           --------------------------
	.section	.note.nv.cuinfo,"",@"SHT_NOTE"
	.sectionflags	@"SHF_NOTE_NV_CUINFO"
        /*0018*/ 	.short	0x0002
        /*001a*/ 	.short	0x0064
        /*001c*/ 	.short	0x0082
	.zero		2


//--------------------- .nv.info                  --------------------------
	.section	.nv.info,"",@"SHT_CUDA_INFO"
	.align	4


	//----- nvinfo : EIATTR_REGCOUNT
	.align		4
        /*0000*/ 	.byte	0x04, 0x2f
        /*0002*/ 	.short	(.L_1 - .L_0)
	.align		4
.L_0:
        /*0004*/ 	.word	index@(_Z12vecAddKernelPfS_S_i)
        /*0008*/ 	.word	0x0000000c


	//----- nvinfo : EIATTR_FRAME_SIZE
	.align		4
.L_1:
        /*000c*/ 	.byte	0x04, 0x11
        /*000e*/ 	.short	(.L_3 - .L_2)
	.align		4
.L_2:
        /*0010*/ 	.word	index@(_Z12vecAddKernelPfS_S_i)
        /*0014*/ 	.word	0x00000000


	//----- nvinfo : EIATTR_MIN_STACK_SIZE
	.align		4
.L_3:
        /*0018*/ 	.byte	0x04, 0x12
        /*001a*/ 	.short	(.L_5 - .L_4)
	.align		4
.L_4:
        /*001c*/ 	.word	index@(_Z12vecAddKernelPfS_S_i)
        /*0020*/ 	.word	0x00000000
.L_5:


//--------------------- .nv.compat                --------------------------
	.section	.nv.compat,"",@"SHT_CUDA_COMPAT_INFO"
	.align	4
        /*0000*/ 	.byte	0x02, 0x09, 0x00, 0x00, 0x02, 0x02, 0x01, 0x00, 0x02, 0x05, 0x05, 0x00, 0x03, 0x07, 0x01, 0x01
        /*0010*/ 	.byte	0x02, 0x03, 0x00, 0x00, 0x02, 0x06, 0x01, 0x00, 0x04, 0x0b, 0x08, 0x00, 0x09, 0x00, 0x00, 0x00
        /*0020*/ 	.byte	0x00, 0x00, 0x00, 0x00


//--------------------- .nv.info._Z12vecAddKernelPfS_S_i --------------------------
	.section	.nv.info._Z12vecAddKernelPfS_S_i,"",@"SHT_CUDA_INFO"
	.sectionflags	@""
	.align	4


	//----- nvinfo : EIATTR_CUDA_API_VERSION
	.align		4
        /*0000*/ 	.byte	0x04, 0x37
        /*0002*/ 	.short	(.L_7 - .L_6)
.L_6:
        /*0004*/ 	.word	0x00000082


	//----- nvinfo : EIATTR_KPARAM_INFO
	.align		4
.L_7:
        /*0008*/ 	.byte	0x04, 0x17
        /*000a*/ 	.short	(.L_9 - .L_8)
.L_8:
        /*000c*/ 	.word	0x00000000
        /*0010*/ 	.short	0x0003
        /*0012*/ 	.short	0x0018
        /*0014*/ 	.byte	0x00, 0xf0, 0x11, 0x00


	//----- nvinfo : EIATTR_KPARAM_INFO
	.align		4
.L_9:
        /*0018*/ 	.byte	0x04, 0x17
        /*001a*/ 	.short	(.L_11 - .L_10)
.L_10:
        /*001c*/ 	.word	0x00000000
        /*0020*/ 	.short	0x0002
        /*0022*/ 	.short	0x0010
        /*0024*/ 	.byte	0x00, 0xf5, 0x21, 0x00


	//----- nvinfo : EIATTR_KPARAM_INFO
	.align		4
.L_11:
        /*0028*/ 	.byte	0x04, 0x17
        /*002a*/ 	.short	(.L_13 - .L_12)
.L_12:
        /*002c*/ 	.word	0x00000000
        /*0030*/ 	.short	0x0001
        /*0032*/ 	.short	0x0008
        /*0034*/ 	.byte	0x00, 0xf5, 0x21, 0x00


	//----- nvinfo : EIATTR_KPARAM_INFO
	.align		4
.L_13:
        /*0038*/ 	.byte	0x04, 0x17
        /*003a*/ 	.short	(.L_15 - .L_14)
.L_14:
        /*003c*/ 	.word	0x00000000
        /*0040*/ 	.short	0x0000
        /*0042*/ 	.short	0x0000
        /*0044*/ 	.byte	0x00, 0xf5, 0x21, 0x00


	//----- nvinfo : EIATTR_SPARSE_MMA_MASK
	.align		4
.L_15:
        /*0048*/ 	.byte	0x03, 0x50
        /*004a*/ 	.short	0x0000


	//----- nvinfo : EIATTR_MAXREG_COUNT
	.align		4
        /*004c*/ 	.byte	0x03, 0x1b
        /*004e*/ 	.short	0x00ff


	//----- nvinfo : EIATTR_MERCURY_ISA_VERSION
	.align		4
        /*0050*/ 	.byte	0x03, 0x5f
        /*0052*/ 	.short	0x0101


	//----- nvinfo : EIATTR_VRC_CTA_INIT_COUNT
	.align		4
        /*0054*/ 	.byte	0x02, 0x4a
	.zero		1
	.zero		1


	//----- nvinfo : EIATTR_EXIT_INSTR_OFFSETS
	.align		4
        /*0058*/ 	.byte	0x04, 0x1c
        /*005a*/ 	.short	(.L_17 - .L_16)


	//   ....[0]....
.L_16:
        /*005c*/ 	.word	0x00000070


	//   ....[1]....
        /*0060*/ 	.word	0x00000130


	//----- nvinfo : EIATTR_CBANK_PARAM_SIZE
	.align		4
.L_17:
        /*0064*/ 	.byte	0x03, 0x19
        /*0066*/ 	.short	0x001c


	//----- nvinfo : EIATTR_PARAM_CBANK
	.align		4
        /*0068*/ 	.byte	0x04, 0x0a
        /*006a*/ 	.short	(.L_19 - .L_18)
	.align		4
.L_18:
        /*006c*/ 	.word	index@(.nv.constant0._Z12vecAddKernelPfS_S_i)
        /*0070*/ 	.short	0x0380
        /*0072*/ 	.short	0x001c


	//----- nvinfo : EIATTR_SW_WAR
	.align		4
.L_19:
        /*0074*/ 	.byte	0x04, 0x36
        /*0076*/ 	.short	(.L_21 - .L_20)
.L_20:
        /*0078*/ 	.word	0x00000008
.L_21:


//--------------------- .nv.callgraph             --------------------------
	.section	.nv.callgraph,"",@"SHT_CUDA_CALLGRAPH"
	.align	4
	.sectionentsize	8
	.align		4
        /*0000*/ 	.word	0x00000000
	.align		4
        /*0004*/ 	.word	0xffffffff
	.align		4
        /*0008*/ 	.word	0x00000000
	.align		4
        /*000c*/ 	.word	0xfffffffe
	.align		4
        /*0010*/ 	.word	0x00000000
	.align		4
        /*0014*/ 	.word	0xfffffffd
	.align		4
        /*0018*/ 	.word	0x00000000
	.align		4
        /*001c*/ 	.word	0xfffffffc


//--------------------- .text._Z12vecAddKernelPfS_S_i --------------------------
	.section	.text._Z12vecAddKernelPfS_S_i,"ax",@progbits
	.align	128
        .global         _Z12vecAddKernelPfS_S_i
        .type           _Z12vecAddKernelPfS_S_i,@function
        .size           _Z12vecAddKernelPfS_S_i,(.L_x_1 - _Z12vecAddKernelPfS_S_i)
        .other          _Z12vecAddKernelPfS_S_i,@"STO_CUDA_ENTRY STV_DEFAULT"
_Z12vecAddKernelPfS_S_i:
.text._Z12vecAddKernelPfS_S_i:
[----:B------:R-:W-:Y:S01]  /*0000*/  LDC R1, c[0x0][0x37c] ;  /* 0x0000df00ff017b82 */ /* 0x000fe20000000800 */
[----:B------:R-:W0:Y:S07]  /*0010*/  S2R R0, SR_TID.X ;  /* 0x0000000000007919 */ /* 0x000e2e0000002100 */
[----:B------:R-:W0:Y:S01]  /*0020*/  S2UR UR4, SR_CTAID.X ;  /* 0x00000000000479c3 */ /* 0x000e220000002500 */
[----:B------:R-:W1:Y:S07]  /*0030*/  LDCU UR5, c[0x0][0x398] ;  /* 0x00007300ff0577ac */ /* 0x000e6e0008000800 */
[----:B------:R-:W0:Y:S02]  /*0040*/  LDC R9, c[0x0][0x360] ;  /* 0x0000d800ff097b82 */ /* 0x000e240000000800 */
[----:B0-----:R-:W-:-:S05]  /*0050*/  IMAD R9, R9, UR4, R0 ;  /* 0x0000000409097c24 */ /* 0x001fca000f8e0200 */
[----:B-1----:R-:W-:-:S13]  /*0060*/  ISETP.GE.AND P0, PT, R9, UR5, PT ;  /* 0x0000000509007c0c */ /* 0x002fda000bf06270 */
[----:B------:R-:W-:Y:S05]  /*0070*/  @P0 EXIT ;  /* 0x000000000000094d */ /* 0x000fea0003800000 */
[----:B------:R-:W0:Y:S01]  /*0080*/  LDC.64 R2, c[0x0][0x380] ;  /* 0x0000e000ff027b82 */ /* 0x000e220000000a00 */
[----:B------:R-:W1:Y:S07]  /*0090*/  LDCU.64 UR4, c[0x0][0x358] ;  /* 0x00006b00ff0477ac */ /* 0x000e6e0008000a00 */
[----:B------:R-:W2:Y:S08]  /*00a0*/  LDC.64 R4, c[0x0][0x388] ;  /* 0x0000e200ff047b82 */ /* 0x000eb00000000a00 */
[----:B------:R-:W3:Y:S01]  /*00b0*/  LDC.64 R6, c[0x0][0x390] ;  /* 0x0000e400ff067b82 */ /* 0x000ee20000000a00 */
[----:B0-----:R-:W-:-:S06]  /*00c0*/  IMAD.WIDE R2, R9, 0x4, R2 ;  /* 0x0000000409027825 */ /* 0x001fcc00078e0202 */
[----:B-1----:R-:W4:Y:S01]  /*00d0*/  LDG.E R2, desc[UR4][R2.64] ;  /* 0x0000000402027981 */ /* 0x002f22000c1e1900 */
[----:B--2---:R-:W-:-:S06]  /*00e0*/  IMAD.WIDE R4, R9, 0x4, R4 ;  /* 0x0000000409047825 */ /* 0x004fcc00078e0204 */
[----:B------:R-:W4:Y:S01]  /*00f0*/  LDG.E R5, desc[UR4][R4.64] ;  /* 0x0000000404057981 */ /* 0x000f22000c1e1900 */
[----:B---3--:R-:W-:-:S04]  /*0100*/  IMAD.WIDE R6, R9, 0x4, R6 ;  /* 0x0000000409067825 */ /* 0x008fc800078e0206 */
[----:B----4-:R-:W-:-:S05]  /*0110*/  FMUL R9, R2, R5 ;  /* 0x0000000502097220 */ /* 0x010fca0000400000 */
[----:B------:R-:W-:Y:S01]  /*0120*/  STG.E desc[UR4][R6.64], R9 ;  /* 0x0000000906007986 */ /* 0x000fe2000c101904 */
[----:B------:R-:W-:Y:S05]  /*0130*/  EXIT ;  /* 0x000000000000794d */ /* 0x000fea0003800000 */
.L_x_0:
[----:B------:R-:W-:-:S00]  /*0140*/  BRA `(.L_x_0) ;  /* 0xfffffffc00fc7947 */ /* 0x000fc0000383ffff */
[----:B------:R-:W-:-:S00]  /*0150*/  NOP ;  /* 0x0000000000007918 */ /* 0x000fc00000000000 */
        /* <DEDUP_REMOVED lines=10> */
.L_x_1:


//--------------------- .nv.shared.reserved.0     --------------------------
	.section	.nv.shared.reserved.0,"aw",@nobits
	.weak		__nv_reservedSMEM_offset_0_alias
	.size		__nv_reservedSMEM_offset_0_alias, 0, 64
	.other		__nv_reservedSMEM_offset_0_alias,@"STO_CUDA_RESERVED_SHARED STV_DEFAULT"
__nv_reservedSMEM_offset_0_alias:
	.zero		0
	.zero		64


//--------------------- .nv.constant0._Z12vecAddKernelPfS_S_i --------------------------
	.section	.nv.constant0._Z12vecAddKernelPfS_S_i,"a",@progbits
	.sectionflags	@""
	.align	4
.nv.constant0._Z12vecAddKernelPfS_S_i:
	.zero		924


//--------------------- SYMBOLS --------------------------

	.type		.nv.reservedSmem.offset0,@object
	.size		.nv.reservedSmem.offset0,0x4
